//
// Generated by NVIDIA NVVM Compiler
//
// Compiler Build ID: CL-36424714
// Cuda compilation tools, release 13.0, V13.0.88
// Based on NVVM 20.0.0
//

.version 9.0
.target sm_100
.address_size 64

	// .globl	_Z5saxpyfPfS_28GridSamplerInterpolationMode

.visible .entry _Z5saxpyfPfS_28GridSamplerInterpolationMode(
	.param .f32 _Z5saxpyfPfS_28GridSamplerInterpolationMode_param_0,
	.param .u64 .ptr .align 1 _Z5saxpyfPfS_28GridSamplerInterpolationMode_param_1,
	.param .u64 .ptr .align 1 _Z5saxpyfPfS_28GridSamplerInterpolationMode_param_2,
	.param .u32 _Z5saxpyfPfS_28GridSamplerInterpolationMode_param_3
)
{
	.reg .pred 	%p<2>;
	.reg .b32 	%r<4>;
	.reg .b32 	%f<5>;
	.reg .b64 	%rd<10>;

	ld.param.f32 	%f1, [_Z5saxpyfPfS_28GridSamplerInterpolationMode_param_0];
	ld.param.u64 	%rd1, [_Z5saxpyfPfS_28GridSamplerInterpolationMode_param_1];
	ld.param.u64 	%rd2, [_Z5saxpyfPfS_28GridSamplerInterpolationMode_param_2];
	ld.param.u32 	%r2, [_Z5saxpyfPfS_28GridSamplerInterpolationMode_param_3];
	mov.u32 	%r1, %tid.x;
	setp.gt.u32 	%p1, %r1, 3;
	@%p1 bra 	$L__BB0_2;
	cvta.to.global.u64 	%rd3, %rd1;
	cvta.to.global.u64 	%rd4, %rd2;
	mul.wide.u32 	%rd5, %r1, 4;
	add.s64 	%rd6, %rd3, %rd5;
	ld.global.f32 	%f2, [%rd6];
	add.s32 	%r3, %r2, %r1;
	mul.wide.s32 	%rd7, %r3, 4;
	add.s64 	%rd8, %rd4, %rd7;
	ld.global.f32 	%f3, [%rd8];
	fma.rn.f32 	%f4, %f1, %f2, %f3;
	add.s64 	%rd9, %rd4, %rd5;
	st.global.f32 	[%rd9+16], %f4;
$L__BB0_2:
	ret;

}


// ===== COMPILED SASS (sm_100) =====

	.target	sm_100

	.elftype	@"ET_EXEC"


//--------------------- .note.nv.tkinfo           --------------------------
	.section	.note.nv.tkinfo,"",@"SHT_NOTE"
	.sectionflags	@"SHF_NOTE_NV_TKINFO"
	.tkinfo
        /*0018*/ 	.word	0x00000002
        /*0030*/ 	.string	""
        /*0030*/ 	.string	"ptxas"
        /*0030*/ 	.string	"Cuda compilation tools, release 13.0, V13.0.88"
        /*0030*/ 	.string	"Build cuda_13.0.r13.0/compiler.36424714_0"
        /*0030*/ 	.string	"-arch sm_100 -m 64 "



//--------------------- .note.nv.cuinfo           --------------------------
	.section	.note.nv.cuinfo,"",@"SHT_NOTE"
	.sectionflags	@"SHF_NOTE_NV_CUINFO"
        /*0018*/ 	.short	0x0002
        /*001a*/ 	.short	0x0064
        /*001c*/ 	.short	0x0082
	.zero		2


//--------------------- .nv.info                  --------------------------
	.section	.nv.info,"",@"SHT_CUDA_INFO"
	.align	4


	//----- nvinfo : EIATTR_REGCOUNT
	.align		4
        /*0000*/ 	.byte	0x04, 0x2f
        /*0002*/ 	.short	(.L_1 - .L_0)
	.align		4
.L_0:
        /*0004*/ 	.word	index@(_Z5saxpyfPfS_28GridSamplerInterpolationMode)
        /*0008*/ 	.word	0x0000000c


	//----- nvinfo : EIATTR_FRAME_SIZE
	.align		4
.L_1:
        /*000c*/ 	.byte	0x04, 0x11
        /*000e*/ 	.short	(.L_3 - .L_2)
	.align		4
.L_2:
        /*0010*/ 	.word	index@(_Z5saxpyfPfS_28GridSamplerInterpolationMode)
        /*0014*/ 	.word	0x00000000


	//----- nvinfo : EIATTR_MIN_STACK_SIZE
	.align		4
.L_3:
        /*0018*/ 	.byte	0x04, 0x12
        /*001a*/ 	.short	(.L_5 - .L_4)
	.align		4
.L_4:
        /*001c*/ 	.word	index@(_Z5saxpyfPfS_28GridSamplerInterpolationMode)
        /*0020*/ 	.word	0x00000000
.L_5:


//--------------------- .nv.compat                --------------------------
	.section	.nv.compat,"",@"SHT_CUDA_COMPAT_INFO"
	.align	4
        /*0000*/ 	.byte	0x02, 0x09, 0x00, 0x00, 0x02, 0x02, 0x01, 0x00, 0x02, 0x05, 0x05, 0x00, 0x03, 0x07, 0x01, 0x01
        /*0010*/ 	.byte	0x02, 0x03, 0x00, 0x00, 0x02, 0x06, 0x01, 0x00, 0x04, 0x0b, 0x08, 0x00, 0x09, 0x00, 0x00, 0x00
        /*0020*/ 	.byte	0x00, 0x00, 0x00, 0x00


//--------------------- .nv.info._Z5saxpyfPfS_28GridSamplerInterpolationMode --------------------------
	.section	.nv.info._Z5saxpyfPfS_28GridSamplerInterpolationMode,"",@"SHT_CUDA_INFO"
	.sectionflags	@""
	.align	4


	//----- nvinfo : EIATTR_CUDA_API_VERSION
	.align		4
        /*0000*/ 	.byte	0x04, 0x37
        /*0002*/ 	.short	(.L_7 - .L_6)
.L_6:
        /*0004*/ 	.word	0x00000082


	//----- nvinfo : EIATTR_KPARAM_INFO
	.align		4
.L_7:
        /*0008*/ 	.byte	0x04, 0x17
        /*000a*/ 	.short	(.L_9 - .L_8)
.L_8:
        /*000c*/ 	.word	0x00000000
        /*0010*/ 	.short	0x0003
        /*0012*/ 	.short	0x0018
        /*0014*/ 	.byte	0x00, 0xf0, 0x11, 0x00


	//----- nvinfo : EIATTR_KPARAM_INFO
	.align		4
.L_9:
        /*0018*/ 	.byte	0x04, 0x17
        /*001a*/ 	.short	(.L_11 - .L_10)
.L_10:
        /*001c*/ 	.word	0x00000000
        /*0020*/ 	.short	0x0002
        /*0022*/ 	.short	0x0010
        /*0024*/ 	.byte	0x00, 0xf5, 0x21, 0x00


	//----- nvinfo : EIATTR_KPARAM_INFO
	.align		4
.L_11:
        /*0028*/ 	.byte	0x04, 0x17
        /*002a*/ 	.short	(.L_13 - .L_12)
.L_12:
        /*002c*/ 	.word	0x00000000
        /*0030*/ 	.short	0x0001
        /*0032*/ 	.short	0x0008
        /*0034*/ 	.byte	0x00, 0xf5, 0x21, 0x00


	//----- nvinfo : EIATTR_KPARAM_INFO
	.align		4
.L_13:
        /*0038*/ 	.byte	0x04, 0x17
        /*003a*/ 	.short	(.L_15 - .L_14)
.L_14:
        /*003c*/ 	.word	0x00000000
        /*0040*/ 	.short	0x0000
        /*0042*/ 	.short	0x0000
        /*0044*/ 	.byte	0x00, 0xf0, 0x11, 0x00


	//----- nvinfo : EIATTR_SPARSE_MMA_MASK
	.align		4
.L_15:
        /*0048*/ 	.byte	0x03, 0x50
        /*004a*/ 	.short	0x0000


	//----- nvinfo : EIATTR_MAXREG_COUNT
	.align		4
        /*004c*/ 	.byte	0x03, 0x1b
        /*004e*/ 	.short	0x00ff


	//----- nvinfo : EIATTR_MERCURY_ISA_VERSION
	.align		4
        /*0050*/ 	.byte	0x03, 0x5f
        /*0052*/ 	.short	0x0101


	//----- nvinfo : EIATTR_VRC_CTA_INIT_COUNT
	.align		4
        /*0054*/ 	.byte	0x02, 0x4a
	.zero		1
	.zero		1


	//----- nvinfo : EIATTR_EXIT_INSTR_OFFSETS
	.align		4
        /*0058*/ 	.byte	0x04, 0x1c
        /*005a*/ 	.short	(.L_17 - .L_16)


	//   ....[0]....
.L_16:
        /*005c*/ 	.word	0x00000030


	//   ....[1]....
        /*0060*/ 	.word	0x00000110


	//----- nvinfo : EIATTR_CBANK_PARAM_SIZE
	.align		4
.L_17:
        /*0064*/ 	.byte	0x03, 0x19
        /*0066*/ 	.short	0x001c


	//----- nvinfo : EIATTR_PARAM_CBANK
	.align		4
        /*0068*/ 	.byte	0x04, 0x0a
        /*006a*/ 	.short	(.L_19 - .L_18)
	.align		4
.L_18:
        /*006c*/ 	.word	index@(.nv.constant0._Z5saxpyfPfS_28GridSamplerInterpolationMode)
        /*0070*/ 	.short	0x0380
        /*0072*/ 	.short	0x001c


	//----- nvinfo : EIATTR_SW_WAR
	.align		4
.L_19:
        /*0074*/ 	.byte	0x04, 0x36
        /*0076*/ 	.short	(.L_21 - .L_20)
.L_20:
        /*0078*/ 	.word	0x00000008
.L_21:


//--------------------- .nv.callgraph             --------------------------
	.section	.nv.callgraph,"",@"SHT_CUDA_CALLGRAPH"
	.align	4
	.sectionentsize	8
	.align		4
        /*0000*/ 	.word	0x00000000
	.align		4
        /*0004*/ 	.word	0xffffffff
	.align		4
        /*0008*/ 	.word	0x00000000
	.align		4
        /*000c*/ 	.word	0xfffffffe
	.align		4
        /*0010*/ 	.word	0x00000000
	.align		4
        /*0014*/ 	.word	0xfffffffd
	.align		4
        /*0018*/ 	.word	0x00000000
	.align		4
        /*001c*/ 	.word	0xfffffffc


//--------------------- .text._Z5saxpyfPfS_28GridSamplerInterpolationMode --------------------------
	.section	.text._Z5saxpyfPfS_28GridSamplerInterpolationMode,"ax",@progbits
	.align	128
        .global         _Z5saxpyfPfS_28GridSamplerInterpolationMode
        .type           _Z5saxpyfPfS_28GridSamplerInterpolationMode,@function
        .size           _Z5saxpyfPfS_28GridSamplerInterpolationMode,(.L_x_1 - _Z5saxpyfPfS_28GridSamplerInterpolationMode)
        .other          _Z5saxpyfPfS_28GridSamplerInterpolationMode,@"STO_CUDA_ENTRY STV_DEFAULT"
_Z5saxpyfPfS_28GridSamplerInterpolationMode:
.text._Z5saxpyfPfS_28GridSamplerInterpolationMode:
[----:B------:R-:W-:Y:S01]  /*0000*/  LDC R1, c[0x0][0x37c] ;  /* 0x0000df00ff017b82 */ /* 0x000fe20000000800 */
[----:B------:R-:W0:Y:S02]  /*0010*/  S2R R9, SR_TID.X ;  /* 0x0000000000097919 */ /* 0x000e240000002100 */
[----:B0-----:R-:W-:-:S13]  /*0020*/  ISETP.GT.U32.AND P0, PT, R9, 0x3, PT ;  /* 0x000000030900780c */ /* 0x001fda0003f04070 */
[----:B------:R-:W-:Y:S05]  /*0030*/  @P0 EXIT ;  /* 0x000000000000094d */ /* 0x000fea0003800000 */
[----:B------:R-:W0:Y:S01]  /*0040*/  LDC.64 R2, c[0x0][0x388] ;  /* 0x0000e200ff027b82 */ /* 0x000e220000000a00 */
[----:B------:R-:W1:Y:S01]  /*0050*/  LDCU UR6, c[0x0][0x398] ;  /* 0x00007300ff0677ac */ /* 0x000e620008000800 */
[----:B------:R-:W2:Y:S06]  /*0060*/  LDCU.64 UR4, c[0x0][0x358] ;  /* 0x00006b00ff0477ac */ /* 0x000eac0008000a00 */
[----:B------:R-:W3:Y:S01]  /*0070*/  LDC.64 R6, c[0x0][0x390] ;  /* 0x0000e400ff067b82 */ /* 0x000ee20000000a00 */
[C---:B-1----:R-:W-:Y:S01]  /*0080*/  IADD3 R5, PT, PT, R9.reuse, UR6, RZ ;  /* 0x0000000609057c10 */ /* 0x042fe2000fffe0ff */
[----:B------:R-:W1:Y:S01]  /*0090*/  LDCU UR6, c[0x0][0x380] ;  /* 0x00007000ff0677ac */ /* 0x000e620008000800 */
[----:B0-----:R-:W-:-:S06]  /*00a0*/  IMAD.WIDE.U32 R2, R9, 0x4, R2 ;  /* 0x0000000409027825 */ /* 0x001fcc00078e0002 */
[----:B--2---:R-:W1:Y:S01]  /*00b0*/  LDG.E R2, desc[UR4][R2.64] ;  /* 0x0000000402027981 */ /* 0x004e62000c1e1900 */
[----:B---3--:R-:W-:-:S06]  /*00c0*/  IMAD.WIDE R4, R5, 0x4, R6 ;  /* 0x0000000405047825 */ /* 0x008fcc00078e0206 */
[----:B------:R-:W1:Y:S01]  /*00d0*/  LDG.E R5, desc[UR4][R4.64] ;  /* 0x0000000404057981 */ /* 0x000e62000c1e1900 */
[----:B------:R-:W-:-:S04]  /*00e0*/  IMAD.WIDE.U32 R6, R9, 0x4, R6 ;  /* 0x0000000409067825 */ /* 0x000fc800078e0006 */
[----:B-1----:R-:W-:-:S05]  /*00f0*/  FFMA R9, R2, UR6, R5 ;  /* 0x0000000602097c23 */ /* 0x002fca0008000005 */
[----:B------:R-:W-:Y:S01]  /*0100*/  STG.E desc[UR4][R6.64+0x10], R9 ;  /* 0x0000100906007986 */ /* 0x000fe2000c101904 */
[----:B------:R-:W-:Y:S05]  /*0110*/  EXIT ;  /* 0x000000000000794d */ /* 0x000fea0003800000 */
.L_x_0:
[----:B------:R-:W-:-:S00]  /*0120*/  BRA `(.L_x_0) ;  /* 0xfffffffc00fc7947 */ /* 0x000fc0000383ffff */
[----:B------:R-:W-:-:S00]  /*0130*/  NOP ;  /* 0x0000000000007918 */ /* 0x000fc00000000000 */
        /* <DEDUP_REMOVED lines=12> */
.L_x_1:


//--------------------- .nv.shared.reserved.0     --------------------------
	.section	.nv.shared.reserved.0,"aw",@nobits
	.weak		__nv_reservedSMEM_offset_0_alias
	.size		__nv_reservedSMEM_offset_0_alias, 0, 64
	.other		__nv_reservedSMEM_offset_0_alias,@"STO_CUDA_RESERVED_SHARED STV_DEFAULT"
__nv_reservedSMEM_offset_0_alias:
	.zero		0
	.zero		64


//--------------------- .nv.constant0._Z5saxpyfPfS_28GridSamplerInterpolationMode --------------------------
	.section	.nv.constant0._Z5saxpyfPfS_28GridSamplerInterpolationMode,"a",@progbits
	.sectionflags	@""
	.align	4
.nv.constant0._Z5saxpyfPfS_28GridSamplerInterpolationMode:
	.zero		924


//--------------------- SYMBOLS --------------------------

	.type		.nv.reservedSmem.offset0,@object
	.size		.nv.reservedSmem.offset0,0x4
